	.headerflags	@"EF_CUDA_TEXMODE_UNIFIED EF_CUDA_64BIT_ADDRESS EF_CUDA_ACCELERATORS EF_CUDA_SM90 EF_CUDA_VIRTUAL_SM(EF_CUDA_SM90)"
	.elftype	@"ET_EXEC"


//--------------------- .nv.info                  --------------------------
	.section	.nv.info,"",@"SHT_CUDA_INFO"
	.align	4


	//----- nvinfo : EIATTR_REGCOUNT
	.align		4
        /*0000*/ 	.byte	0x04, 0x2f
        /*0002*/ 	.short	(.L_3 - .L_2)
	.align		4
.L_2:
        /*0004*/ 	.word	index@(triton_poi_fused__native_batch_norm_legit_no_training_convolution_16)
        /*0008*/ 	.word	0x00000013


	//----- nvinfo : EIATTR_MIN_STACK_SIZE
	.align		4
.L_3:
        /*000c*/ 	.byte	0x04, 0x12
        /*000e*/ 	.short	(.L_5 - .L_4)
	.align		4
.L_4:
        /*0010*/ 	.word	index@(triton_poi_fused__native_batch_norm_legit_no_training_convolution_16)
        /*0014*/ 	.word	0x00000000


	//----- nvinfo : EIATTR_FRAME_SIZE
	.align		4
.L_5:
        /*0018*/ 	.byte	0x04, 0x11
        /*001a*/ 	.short	(.L_7 - .L_6)
	.align		4
.L_6:
        /*001c*/ 	.word	index@(triton_poi_fused__native_batch_norm_legit_no_training_convolution_16)
        /*0020*/ 	.word	0x00000000


	//----- nvinfo : EIATTR_MIN_STACK_SIZE
	.align		4
.L_7:
        /*0024*/ 	.byte	0x04, 0x12
        /*0026*/ 	.short	(.L_9 - .L_8)
	.align		4
.L_8:
        /*0028*/ 	.word	index@(triton_poi_fused__native_batch_norm_legit_no_training_convolution_16)
        /*002c*/ 	.word	0x00000000
.L_9:


//--------------------- .nv.info.triton_poi_fused__native_batch_norm_legit_no_training_convolution_16 --------------------------
	.section	.nv.info.triton_poi_fused__native_batch_norm_legit_no_training_convolution_16,"",@"SHT_CUDA_INFO"
	.sectionflags	@""
	.align	4


	//----- nvinfo : EIATTR_CUDA_API_VERSION
	.align		4
        /*0000*/ 	.byte	0x04, 0x37
        /*0002*/ 	.short	(.L_11 - .L_10)
.L_10:
        /*0004*/ 	.word	0x0000007c


	//----- nvinfo : EIATTR_KPARAM_INFO
	.align		4
.L_11:
        /*0008*/ 	.byte	0x04, 0x17
        /*000a*/ 	.short	(.L_13 - .L_12)
.L_12:
        /*000c*/ 	.word	0x00000000
        /*0010*/ 	.short	0x0007
        /*0012*/ 	.short	0x0038
        /*0014*/ 	.byte	0x00, 0xf0, 0x11, 0x00


	//----- nvinfo : EIATTR_KPARAM_INFO
	.align		4
.L_13:
        /*0018*/ 	.byte	0x04, 0x17
        /*001a*/ 	.short	(.L_15 - .L_14)
.L_14:
        /*001c*/ 	.word	0x00000000
        /*0020*/ 	.short	0x0006
        /*0022*/ 	.short	0x0030
        /*0024*/ 	.byte	0x00, 0xf4, 0x21, 0x00


	//----- nvinfo : EIATTR_KPARAM_INFO
	.align		4
.L_15:
        /*0028*/ 	.byte	0x04, 0x17
        /*002a*/ 	.short	(.L_17 - .L_16)
.L_16:
        /*002c*/ 	.word	0x00000000
        /*0030*/ 	.short	0x0005
        /*0032*/ 	.short	0x0028
        /*0034*/ 	.byte	0x00, 0xf4, 0x21, 0x00


	//----- nvinfo : EIATTR_KPARAM_INFO
	.align		4
.L_17:
        /*0038*/ 	.byte	0x04, 0x17
        /*003a*/ 	.short	(.L_19 - .L_18)
.L_18:
        /*003c*/ 	.word	0x00000000
        /*0040*/ 	.short	0x0004
        /*0042*/ 	.short	0x0020
        /*0044*/ 	.byte	0x00, 0xf4, 0x21, 0x00


	//----- nvinfo : EIATTR_KPARAM_INFO
	.align		4
.L_19:
        /*0048*/ 	.byte	0x04, 0x17
        /*004a*/ 	.short	(.L_21 - .L_20)
.L_20:
        /*004c*/ 	.word	0x00000000
        /*0050*/ 	.short	0x0003
        /*0052*/ 	.short	0x0018
        /*0054*/ 	.byte	0x00, 0xf4, 0x21, 0x00


	//----- nvinfo : EIATTR_KPARAM_INFO
	.align		4
.L_21:
        /*0058*/ 	.byte	0x04, 0x17
        /*005a*/ 	.short	(.L_23 - .L_22)
.L_22:
        /*005c*/ 	.word	0x00000000
        /*0060*/ 	.short	0x0002
        /*0062*/ 	.short	0x0010
        /*0064*/ 	.byte	0x00, 0xf4, 0x21, 0x00


	//----- nvinfo : EIATTR_KPARAM_INFO
	.align		4
.L_23:
        /*0068*/ 	.byte	0x04, 0x17
        /*006a*/ 	.short	(.L_25 - .L_24)
.L_24:
        /*006c*/ 	.word	0x00000000
        /*0070*/ 	.short	0x0001
        /*0072*/ 	.short	0x0008
        /*0074*/ 	.byte	0x00, 0xf4, 0x21, 0x00


	//----- nvinfo : EIATTR_KPARAM_INFO
	.align		4
.L_25:
        /*0078*/ 	.byte	0x04, 0x17
        /*007a*/ 	.short	(.L_27 - .L_26)
.L_26:
        /*007c*/ 	.word	0x00000000
        /*0080*/ 	.short	0x0000
        /*0082*/ 	.short	0x0000
        /*0084*/ 	.byte	0x00, 0xf4, 0x21, 0x00


	//----- nvinfo : EIATTR_SPARSE_MMA_MASK
	.align		4
.L_27:
        /*0088*/ 	.byte	0x03, 0x50
        /*008a*/ 	.short	0x0000


	//----- nvinfo : EIATTR_MAXREG_COUNT
	.align		4
        /*008c*/ 	.byte	0x03, 0x1b
        /*008e*/ 	.short	0x00ff


	//----- nvinfo : EIATTR_EXIT_INSTR_OFFSETS
	.align		4
        /*0090*/ 	.byte	0x04, 0x1c
        /*0092*/ 	.short	(.L_29 - .L_28)


	//   ....[0]....
.L_28:
        /*0094*/ 	.word	0x00000330


	//----- nvinfo : EIATTR_REQNTID
	.align		4
.L_29:
        /*0098*/ 	.byte	0x04, 0x10
        /*009a*/ 	.short	(.L_31 - .L_30)
.L_30:
        /*009c*/ 	.word	0x00000080
        /*00a0*/ 	.word	0x00000001
        /*00a4*/ 	.word	0x00000001


	//----- nvinfo : EIATTR_CBANK_PARAM_SIZE
	.align		4
.L_31:
        /*00a8*/ 	.byte	0x03, 0x19
        /*00aa*/ 	.short	0x003c


	//----- nvinfo : EIATTR_PARAM_CBANK
	.align		4
        /*00ac*/ 	.byte	0x04, 0x0a
        /*00ae*/ 	.short	(.L_33 - .L_32)
	.align		4
.L_32:
        /*00b0*/ 	.word	index@(.nv.constant0.triton_poi_fused__native_batch_norm_legit_no_training_convolution_16)
        /*00b4*/ 	.short	0x0210
        /*00b6*/ 	.short	0x003c


	//----- nvinfo : EIATTR_SW_WAR
	.align		4
.L_33:
        /*00b8*/ 	.byte	0x04, 0x36
        /*00ba*/ 	.short	(.L_35 - .L_34)
.L_34:
        /*00bc*/ 	.word	0x00000008
.L_35:


//--------------------- .nv.callgraph             --------------------------
	.section	.nv.callgraph,"",@"SHT_CUDA_CALLGRAPH"
	.align	4
	.sectionentsize	8
	.align		4
        /*0000*/ 	.word	0x00000000
	.align		4
        /*0004*/ 	.word	0xffffffff
	.align		4
        /*0008*/ 	.word	0x00000000
	.align		4
        /*000c*/ 	.word	0xfffffffe
	.align		4
        /*0010*/ 	.word	0x00000000
	.align		4
        /*0014*/ 	.word	0xfffffffd
	.align		4
        /*0018*/ 	.word	0x00000000
	.align		4
        /*001c*/ 	.word	0xfffffffc


//--------------------- .nv.constant4             --------------------------
	.section	.nv.constant4,"a",@progbits
	.align	8
	.align		8
.nv.constant4:
        /*0000*/ 	.dword	_$_str
	.align		8
        /*0008*/ 	.dword	_$_str_$_2


//--------------------- .text.triton_poi_fused__native_batch_norm_legit_no_training_convolution_16 --------------------------
	.section	.text.triton_poi_fused__native_batch_norm_legit_no_training_convolution_16,"ax",@progbits
	.align	128
        .global         triton_poi_fused__native_batch_norm_legit_no_training_convolution_16
        .type           triton_poi_fused__native_batch_norm_legit_no_training_convolution_16,@function
        .size           triton_poi_fused__native_batch_norm_legit_no_training_convolution_16,(.L_x_1 - triton_poi_fused__native_batch_norm_legit_no_training_convolution_16)
        .other          triton_poi_fused__native_batch_norm_legit_no_training_convolution_16,@"STO_CUDA_ENTRY STV_DEFAULT"
triton_poi_fused__native_batch_norm_legit_no_training_convolution_16:
.text.triton_poi_fused__native_batch_norm_legit_no_training_convolution_16:
[----:B------:R-:W-:Y:S01]  /*0000*/  LDC R1, c[0x0][0x28] ;  /* 0x00000a00ff017b82 */ /* 0x000fe20000000800 */
[----:B------:R-:W1:Y:S07]  /*0010*/  S2R R0, SR_TID.X ;  /* 0x0000000000007919 */ /* 0x000e6e0000002100 */
[----:B------:R-:W2:Y:S01]  /*0020*/  LDC.64 R10, c[0x0][0x228] ;  /* 0x00008a00ff0a7b82 */ /* 0x000ea20000000a00 */
[----:B------:R-:W-:Y:S01]  /*0030*/  ULDC.64 UR4, c[0x0][0x208] ;  /* 0x0000820000047ab9 */ /* 0x000fe20000000a00 */
[----:B------:R-:W3:Y:S06]  /*0040*/  S2R R3, SR_CTAID.X ;  /* 0x0000000000037919 */ /* 0x000eec0000002500 */
[----:B------:R-:W4:Y:S08]  /*0050*/  LDC.64 R6, c[0x0][0x218] ;  /* 0x00008600ff067b82 */ /* 0x000f300000000a00 */
[----:B------:R-:W5:Y:S08]  /*0060*/  LDC.64 R8, c[0x0][0x220] ;  /* 0x00008800ff087b82 */ /* 0x000f700000000a00 */
[----:B------:R-:W5:Y:S01]  /*0070*/  LDC.64 R12, c[0x0][0x230] ;  /* 0x00008c00ff0c7b82 */ /* 0x000f620000000a00 */
[----:B-1----:R-:W-:-:S07]  /*0080*/  LOP3.LUT R0, R0, 0x7f, RZ, 0xc0, !PT ;  /* 0x0000007f00007812 */ /* 0x002fce00078ec0ff */
[----:B------:R-:W1:Y:S01]  /*0090*/  LDC.64 R4, c[0x0][0x238] ;  /* 0x00008e00ff047b82 */ /* 0x000e620000000a00 */
[----:B---3--:R-:W-:Y:S02]  /*00a0*/  SHF.R.S32.HI R2, RZ, 0x18, R3 ;  /* 0x00000018ff027819 */ /* 0x008fe40000011403 */
[----:B------:R-:W-:Y:S02]  /*00b0*/  LEA R0, R3, R0, 0x7 ;  /* 0x0000000003007211 */ /* 0x000fe400078e38ff */
[----:B------:R-:W-:-:S04]  /*00c0*/  SGXT R3, R2, 0x1 ;  /* 0x000000010203781a */ /* 0x000fc80000000200 */
[----:B------:R-:W-:-:S04]  /*00d0*/  LEA.HI R3, R3, R0, RZ, 0x4 ;  /* 0x0000000003037211 */ /* 0x000fc800078f20ff */
[--C-:B------:R-:W-:Y:S02]  /*00e0*/  SHF.R.S32.HI R2, RZ, 0x4, R3.reuse ;  /* 0x00000004ff027819 */ /* 0x100fe40000011403 */
[----:B------:R-:W-:-:S04]  /*00f0*/  SHF.R.S32.HI R3, RZ, 0x1f, R3 ;  /* 0x0000001fff037819 */ /* 0x000fc80000011403 */
[----:B------:R-:W-:-:S04]  /*0100*/  LEA.HI R3, R3, R2, RZ, 0x8 ;  /* 0x0000000203037211 */ /* 0x000fc800078f40ff */
[----:B------:R-:W-:-:S04]  /*0110*/  LOP3.LUT R3, R3, 0xffffff00, RZ, 0xc0, !PT ;  /* 0xffffff0003037812 */ /* 0x000fc800078ec0ff */
[----:B------:R-:W-:Y:S02]  /*0120*/  IADD3 R15, R2, -R3, RZ ;  /* 0x80000003020f7210 */ /* 0x000fe40007ffe0ff */
[----:B------:R-:W3:Y:S03]  /*0130*/  LDC.64 R2, c[0x0][0x210] ;  /* 0x00008400ff027b82 */ /* 0x000ee60000000a00 */
[----:B--2---:R-:W-:-:S05]  /*0140*/  IMAD.WIDE R10, R15, 0x4, R10 ;  /* 0x000000040f0a7825 */ /* 0x004fca00078e020a */
[----:B------:R2:W2:Y:S01]  /*0150*/  LDG.E.EL R16, desc[UR4][R10.64] ;  /* 0x000000040a107981 */ /* 0x0004a2000c2e1900 */
[----:B----4-:R-:W-:-:S04]  /*0160*/  IMAD.WIDE R6, R15, 0x4, R6 ;  /* 0x000000040f067825 */ /* 0x010fc800078e0206 */
[C---:B-----5:R-:W-:Y:S02]  /*0170*/  IMAD.WIDE R8, R15.reuse, 0x4, R8 ;  /* 0x000000040f087825 */ /* 0x060fe400078e0208 */
[----:B------:R4:W5:Y:S02]  /*0180*/  LDG.E.EL R7, desc[UR4][R6.64] ;  /* 0x0000000406077981 */ /* 0x000964000c2e1900 */
[----:B---3--:R-:W-:Y:S02]  /*0190*/  IMAD.WIDE R2, R0, 0x4, R2 ;  /* 0x0000000400027825 */ /* 0x008fe400078e0202 */
[----:B------:R-:W3:Y:S04]  /*01a0*/  LDG.E.EL R8, desc[UR4][R8.64] ;  /* 0x0000000408087981 */ /* 0x000ee8000c2e1900 */
[----:B------:R-:W5:Y:S01]  /*01b0*/  LDG.E R14, desc[UR4][R2.64] ;  /* 0x00000004020e7981 */ /* 0x000f62000c1e1900 */
[----:B0-2---:R-:W-:-:S04]  /*01c0*/  IMAD.WIDE R10, R15, 0x4, R12 ;  /* 0x000000040f0a7825 */ /* 0x005fc800078e020c */
[----:B-1----:R-:W-:Y:S02]  /*01d0*/  IMAD.WIDE R12, R15, 0x4, R4 ;  /* 0x000000040f0c7825 */ /* 0x002fe400078e0204 */
[----:B------:R-:W2:Y:S01]  /*01e0*/  LDG.E.EL R10, desc[UR4][R10.64] ;  /* 0x000000040a0a7981 */ /* 0x000ea2000c2e1900 */
[----:B----4-:R-:W-:Y:S01]  /*01f0*/  HFMA2.MMA R6, -RZ, RZ, 1.625, 0 ;  /* 0x3e800000ff067435 */ /* 0x010fe200000001ff */
[----:B------:R-:W0:Y:S02]  /*0200*/  LDC.64 R4, c[0x0][0x240] ;  /* 0x00009000ff047b82 */ /* 0x000e240000000a00 */
[----:B------:R-:W2:Y:S01]  /*0210*/  LDG.E.EL R13, desc[UR4][R12.64] ;  /* 0x000000040c0d7981 */ /* 0x000ea2000c2e1900 */
[----:B0-----:R-:W-:-:S04]  /*0220*/  IMAD.WIDE R4, R0, 0x4, R4 ;  /* 0x0000000400047825 */ /* 0x001fc800078e0204 */
[----:B------:R-:W-:-:S04]  /*0230*/  FADD R16, R16, 9.9999997473787516356e-06 ;  /* 0x3727c5ac10107421 */ /* 0x000fc80000000000 */
[----:B------:R-:W0:Y:S02]  /*0240*/  MUFU.SQRT R15, R16 ;  /* 0x00000010000f7308 */ /* 0x000e240000002000 */
[C---:B0-----:R-:W-:Y:S02]  /*0250*/  FSETP.GT.AND P0, PT, R15.reuse, 8.50705917302346158658e+37, PT ;  /* 0x7e8000000f00780b */ /* 0x041fe40003f04000 */
[----:B------:R-:W-:-:S11]  /*0260*/  FSETP.GEU.AND P1, PT, R15, 1.175494350822287508e-38, PT ;  /* 0x008000000f00780b */ /* 0x000fd60003f2e000 */
[----:B------:R-:W-:-:S04]  /*0270*/  @P0 FMUL R15, R15, 0.25 ;  /* 0x3e8000000f0f0820 */ /* 0x000fc80000400000 */
[----:B------:R-:W-:-:S06]  /*0280*/  @!P1 FMUL R15, R15, 16777216 ;  /* 0x4b8000000f0f9820 */ /* 0x000fcc0000400000 */
[----:B------:R-:W0:Y:S01]  /*0290*/  MUFU.RCP R15, R15 ;  /* 0x0000000f000f7308 */ /* 0x000e220000001000 */
[----:B------:R-:W-:Y:S01]  /*02a0*/  FSEL R6, R6, 1, P0 ;  /* 0x3f80000006067808 */ /* 0x000fe20000000000 */
[----:B-----5:R-:W-:-:S04]  /*02b0*/  FADD R7, R14, R7 ;  /* 0x000000070e077221 */ /* 0x020fc80000000000 */
[----:B------:R-:W-:Y:S01]  /*02c0*/  @!P1 FMUL R6, R6, 16777216 ;  /* 0x4b80000006069820 */ /* 0x000fe20000400000 */
[----:B---3--:R-:W-:-:S03]  /*02d0*/  FADD R8, -R8, R7 ;  /* 0x0000000708087221 */ /* 0x008fc60000000100 */
[----:B0-----:R-:W-:-:S04]  /*02e0*/  FMUL R9, R15, R6 ;  /* 0x000000060f097220 */ /* 0x001fc80000400000 */
[----:B------:R-:W-:-:S04]  /*02f0*/  FMUL R8, R8, R9 ;  /* 0x0000000908087220 */ /* 0x000fc80000400000 */
[----:B--2---:R-:W-:Y:S01]  /*0300*/  FFMA R13, R10, R8, R13 ;  /* 0x000000080a0d7223 */ /* 0x004fe2000000000d */
[----:B------:R-:W-:Y:S04]  /*0310*/  STG.E desc[UR4][R2.64], R7 ;  /* 0x0000000702007986 */ /* 0x000fe8000c101904 */
[----:B------:R-:W-:Y:S01]  /*0320*/  STG.E desc[UR4][R4.64], R13 ;  /* 0x0000000d04007986 */ /* 0x000fe2000c101904 */
[----:B------:R-:W-:Y:S05]  /*0330*/  EXIT ;  /* 0x000000000000794d */ /* 0x000fea0003800000 */
.L_x_0:
[----:B------:R-:W-:-:S00]  /*0340*/  BRA `(.L_x_0) ;  /* 0xfffffffc00fc7947 */ /* 0x000fc0000383ffff */
[----:B------:R-:W-:-:S00]  /*0350*/  NOP ;  /* 0x0000000000007918 */ /* 0x000fc00000000000 */
        /* <DEDUP_REMOVED lines=10> */
.L_x_1:


//--------------------- .nv.global.init           --------------------------
	.section	.nv.global.init,"aw",@progbits
.nv.global.init:
	.type		_$_str,@object
	.size		_$_str,(_$_str_$_2 - _$_str)
_$_str:
        /*0000*/ 	.byte	0x5f, 0x5f, 0x43, 0x55, 0x44, 0x41, 0x5f, 0x46, 0x54, 0x5a, 0x00
	.type		_$_str_$_2,@object
	.size		_$_str_$_2,(.L_1 - _$_str_$_2)
_$_str_$_2:
        /*000b*/ 	.byte	0x5f, 0x5f, 0x43, 0x55, 0x44, 0x41, 0x5f, 0x50, 0x52, 0x45, 0x43, 0x5f, 0x53, 0x51, 0x52, 0x54
        /*001b*/ 	.byte	0x00
.L_1:


//--------------------- .nv.constant0.triton_poi_fused__native_batch_norm_legit_no_training_convolution_16 --------------------------
	.section	.nv.constant0.triton_poi_fused__native_batch_norm_legit_no_training_convolution_16,"a",@progbits
	.sectionflags	@""
	.align	4
.nv.constant0.triton_poi_fused__native_batch_norm_legit_no_training_convolution_16:
	.zero		588
